//
// Generated by NVIDIA NVVM Compiler
//
// Compiler Build ID: CL-36424714
// Cuda compilation tools, release 13.0, V13.0.88
// Based on NVVM 20.0.0
//

.version 9.0
.target sm_100
.address_size 64

	// .globl	_Z6MatAddPiS_S_ii

.visible .entry _Z6MatAddPiS_S_ii(
	.param .u64 .ptr .align 1 _Z6MatAddPiS_S_ii_param_0,
	.param .u64 .ptr .align 1 _Z6MatAddPiS_S_ii_param_1,
	.param .u64 .ptr .align 1 _Z6MatAddPiS_S_ii_param_2,
	.param .u32 _Z6MatAddPiS_S_ii_param_3,
	.param .u32 _Z6MatAddPiS_S_ii_param_4
)
{
	.reg .pred 	%p<4>;
	.reg .b32 	%r<17>;
	.reg .b64 	%rd<11>;

	ld.param.u64 	%rd1, [_Z6MatAddPiS_S_ii_param_0];
	ld.param.u64 	%rd2, [_Z6MatAddPiS_S_ii_param_1];
	ld.param.u64 	%rd3, [_Z6MatAddPiS_S_ii_param_2];
	ld.param.u32 	%r2, [_Z6MatAddPiS_S_ii_param_3];
	ld.param.u32 	%r3, [_Z6MatAddPiS_S_ii_param_4];
	mov.u32 	%r5, %ctaid.x;
	mov.u32 	%r6, %ntid.x;
	mov.u32 	%r7, %tid.x;
	mad.lo.s32 	%r8, %r5, %r6, %r7;
	mov.u32 	%r9, %ctaid.y;
	mov.u32 	%r10, %ntid.y;
	mov.u32 	%r11, %tid.y;
	mad.lo.s32 	%r12, %r9, %r10, %r11;
	mad.lo.s32 	%r1, %r3, %r12, %r8;
	setp.ge.s32 	%p1, %r8, %r2;
	setp.ge.s32 	%p2, %r12, %r3;
	or.pred  	%p3, %p1, %p2;
	@%p3 bra 	$L__BB0_2;
	cvta.to.global.u64 	%rd4, %rd1;
	cvta.to.global.u64 	%rd5, %rd2;
	cvta.to.global.u64 	%rd6, %rd3;
	mul.wide.s32 	%rd7, %r1, 4;
	add.s64 	%rd8, %rd4, %rd7;
	ld.global.u32 	%r14, [%rd8];
	add.s64 	%rd9, %rd5, %rd7;
	ld.global.u32 	%r15, [%rd9];
	add.s32 	%r16, %r15, %r14;
	add.s64 	%rd10, %rd6, %rd7;
	st.global.u32 	[%rd10], %r16;
$L__BB0_2:
	ret;

}


// ===== COMPILED SASS (sm_100) =====

	.target	sm_100

	.elftype	@"ET_EXEC"


//--------------------- .note.nv.tkinfo           --------------------------
	.section	.note.nv.tkinfo,"",@"SHT_NOTE"
	.sectionflags	@"SHF_NOTE_NV_TKINFO"
	.tkinfo
        /*0018*/ 	.word	0x00000002
        /*0030*/ 	.string	""
        /*0030*/ 	.string	"ptxas"
        /*0030*/ 	.string	"Cuda compilation tools, release 13.0, V13.0.88"
        /*0030*/ 	.string	"Build cuda_13.0.r13.0/compiler.36424714_0"
        /*0030*/ 	.string	"-arch sm_100 -m 64 "



//--------------------- .note.nv.cuinfo           --------------------------
	.section	.note.nv.cuinfo,"",@"SHT_NOTE"
	.sectionflags	@"SHF_NOTE_NV_CUINFO"
        /*0018*/ 	.short	0x0002
        /*001a*/ 	.short	0x0064
        /*001c*/ 	.short	0x0082
	.zero		2


//--------------------- .nv.info                  --------------------------
	.section	.nv.info,"",@"SHT_CUDA_INFO"
	.align	4


	//----- nvinfo : EIATTR_REGCOUNT
	.align		4
        /*0000*/ 	.byte	0x04, 0x2f
        /*0002*/ 	.short	(.L_1 - .L_0)
	.align		4
.L_0:
        /*0004*/ 	.word	index@(_Z6MatAddPiS_S_ii)
        /*0008*/ 	.word	0x0000000c


	//----- nvinfo : EIATTR_FRAME_SIZE
	.align		4
.L_1:
        /*000c*/ 	.byte	0x04, 0x11
        /*000e*/ 	.short	(.L_3 - .L_2)
	.align		4
.L_2:
        /*0010*/ 	.word	index@(_Z6MatAddPiS_S_ii)
        /*0014*/ 	.word	0x00000000


	//----- nvinfo : EIATTR_MIN_STACK_SIZE
	.align		4
.L_3:
        /*0018*/ 	.byte	0x04, 0x12
        /*001a*/ 	.short	(.L_5 - .L_4)
	.align		4
.L_4:
        /*001c*/ 	.word	index@(_Z6MatAddPiS_S_ii)
        /*0020*/ 	.word	0x00000000
.L_5:


//--------------------- .nv.compat                --------------------------
	.section	.nv.compat,"",@"SHT_CUDA_COMPAT_INFO"
	.align	4
        /*0000*/ 	.byte	0x02, 0x09, 0x00, 0x00, 0x02, 0x02, 0x01, 0x00, 0x02, 0x05, 0x05, 0x00, 0x03, 0x07, 0x01, 0x01
        /*0010*/ 	.byte	0x02, 0x03, 0x00, 0x00, 0x02, 0x06, 0x01, 0x00, 0x04, 0x0b, 0x08, 0x00, 0x09, 0x00, 0x00, 0x00
        /*0020*/ 	.byte	0x00, 0x00, 0x00, 0x00


//--------------------- .nv.info._Z6MatAddPiS_S_ii --------------------------
	.section	.nv.info._Z6MatAddPiS_S_ii,"",@"SHT_CUDA_INFO"
	.sectionflags	@""
	.align	4


	//----- nvinfo : EIATTR_CUDA_API_VERSION
	.align		4
        /*0000*/ 	.byte	0x04, 0x37
        /*0002*/ 	.short	(.L_7 - .L_6)
.L_6:
        /*0004*/ 	.word	0x00000082


	//----- nvinfo : EIATTR_KPARAM_INFO
	.align		4
.L_7:
        /*0008*/ 	.byte	0x04, 0x17
        /*000a*/ 	.short	(.L_9 - .L_8)
.L_8:
        /*000c*/ 	.word	0x00000000
        /*0010*/ 	.short	0x0004
        /*0012*/ 	.short	0x001c
        /*0014*/ 	.byte	0x00, 0xf0, 0x11, 0x00


	//----- nvinfo : EIATTR_KPARAM_INFO
	.align		4
.L_9:
        /*0018*/ 	.byte	0x04, 0x17
        /*001a*/ 	.short	(.L_11 - .L_10)
.L_10:
        /*001c*/ 	.word	0x00000000
        /*0020*/ 	.short	0x0003
        /*0022*/ 	.short	0x0018
        /*0024*/ 	.byte	0x00, 0xf0, 0x11, 0x00


	//----- nvinfo : EIATTR_KPARAM_INFO
	.align		4
.L_11:
        /*0028*/ 	.byte	0x04, 0x17
        /*002a*/ 	.short	(.L_13 - .L_12)
.L_12:
        /*002c*/ 	.word	0x00000000
        /*0030*/ 	.short	0x0002
        /*0032*/ 	.short	0x0010
        /*0034*/ 	.byte	0x00, 0xf5, 0x21, 0x00


	//----- nvinfo : EIATTR_KPARAM_INFO
	.align		4
.L_13:
        /*0038*/ 	.byte	0x04, 0x17
        /*003a*/ 	.short	(.L_15 - .L_14)
.L_14:
        /*003c*/ 	.word	0x00000000
        /*0040*/ 	.short	0x0001
        /*0042*/ 	.short	0x0008
        /*0044*/ 	.byte	0x00, 0xf5, 0x21, 0x00


	//----- nvinfo : EIATTR_KPARAM_INFO
	.align		4
.L_15:
        /*0048*/ 	.byte	0x04, 0x17
        /*004a*/ 	.short	(.L_17 - .L_16)
.L_16:
        /*004c*/ 	.word	0x00000000
        /*0050*/ 	.short	0x0000
        /*0052*/ 	.short	0x0000
        /*0054*/ 	.byte	0x00, 0xf5, 0x21, 0x00


	//----- nvinfo : EIATTR_SPARSE_MMA_MASK
	.align		4
.L_17:
        /*0058*/ 	.byte	0x03, 0x50
        /*005a*/ 	.short	0x0000


	//----- nvinfo : EIATTR_MAXREG_COUNT
	.align		4
        /*005c*/ 	.byte	0x03, 0x1b
        /*005e*/ 	.short	0x00ff


	//----- nvinfo : EIATTR_MERCURY_ISA_VERSION
	.align		4
        /*0060*/ 	.byte	0x03, 0x5f
        /*0062*/ 	.short	0x0101


	//----- nvinfo : EIATTR_VRC_CTA_INIT_COUNT
	.align		4
        /*0064*/ 	.byte	0x02, 0x4a
	.zero		1
	.zero		1


	//----- nvinfo : EIATTR_EXIT_INSTR_OFFSETS
	.align		4
        /*0068*/ 	.byte	0x04, 0x1c
        /*006a*/ 	.short	(.L_19 - .L_18)


	//   ....[0]....
.L_18:
        /*006c*/ 	.word	0x000000d0


	//   ....[1]....
        /*0070*/ 	.word	0x00000190


	//----- nvinfo : EIATTR_CBANK_PARAM_SIZE
	.align		4
.L_19:
        /*0074*/ 	.byte	0x03, 0x19
        /*0076*/ 	.short	0x0020


	//----- nvinfo : EIATTR_PARAM_CBANK
	.align		4
        /*0078*/ 	.byte	0x04, 0x0a
        /*007a*/ 	.short	(.L_21 - .L_20)
	.align		4
.L_20:
        /*007c*/ 	.word	index@(.nv.constant0._Z6MatAddPiS_S_ii)
        /*0080*/ 	.short	0x0380
        /*0082*/ 	.short	0x0020


	//----- nvinfo : EIATTR_SW_WAR
	.align		4
.L_21:
        /*0084*/ 	.byte	0x04, 0x36
        /*0086*/ 	.short	(.L_23 - .L_22)
.L_22:
        /*0088*/ 	.word	0x00000008
.L_23:


//--------------------- .nv.callgraph             --------------------------
	.section	.nv.callgraph,"",@"SHT_CUDA_CALLGRAPH"
	.align	4
	.sectionentsize	8
	.align		4
        /*0000*/ 	.word	0x00000000
	.align		4
        /*0004*/ 	.word	0xffffffff
	.align		4
        /*0008*/ 	.word	0x00000000
	.align		4
        /*000c*/ 	.word	0xfffffffe
	.align		4
        /*0010*/ 	.word	0x00000000
	.align		4
        /*0014*/ 	.word	0xfffffffd
	.align		4
        /*0018*/ 	.word	0x00000000
	.align		4
        /*001c*/ 	.word	0xfffffffc


//--------------------- .text._Z6MatAddPiS_S_ii   --------------------------
	.section	.text._Z6MatAddPiS_S_ii,"ax",@progbits
	.align	128
        .global         _Z6MatAddPiS_S_ii
        .type           _Z6MatAddPiS_S_ii,@function
        .size           _Z6MatAddPiS_S_ii,(.L_x_1 - _Z6MatAddPiS_S_ii)
        .other          _Z6MatAddPiS_S_ii,@"STO_CUDA_ENTRY STV_DEFAULT"
_Z6MatAddPiS_S_ii:
.text._Z6MatAddPiS_S_ii:
[----:B------:R-:W-:Y:S01]  /*0000*/  LDC R1, c[0x0][0x37c] ;  /* 0x0000df00ff017b82 */ /* 0x000fe20000000800 */
[----:B------:R-:W0:Y:S07]  /*0010*/  S2R R2, SR_TID.Y ;  /* 0x0000000000027919 */ /* 0x000e2e0000002200 */
[----:B------:R-:W1:Y:S01]  /*0020*/  LDC R0, c[0x0][0x360] ;  /* 0x0000d800ff007b82 */ /* 0x000e620000000800 */
[----:B------:R-:W2:Y:S01]  /*0030*/  LDCU.64 UR6, c[0x0][0x398] ;  /* 0x00007300ff0677ac */ /* 0x000ea20008000a00 */
[----:B------:R-:W1:Y:S06]  /*0040*/  S2R R5, SR_TID.X ;  /* 0x0000000000057919 */ /* 0x000e6c0000002100 */
[----:B------:R-:W0:Y:S08]  /*0050*/  S2UR UR5, SR_CTAID.Y ;  /* 0x00000000000579c3 */ /* 0x000e300000002600 */
[----:B------:R-:W0:Y:S08]  /*0060*/  LDC R3, c[0x0][0x364] ;  /* 0x0000d900ff037b82 */ /* 0x000e300000000800 */
[----:B------:R-:W1:Y:S01]  /*0070*/  S2UR UR4, SR_CTAID.X ;  /* 0x00000000000479c3 */ /* 0x000e620000002500 */
[----:B0-----:R-:W-:-:S05]  /*0080*/  IMAD R3, R3, UR5, R2 ;  /* 0x0000000503037c24 */ /* 0x001fca000f8e0202 */
[----:B--2---:R-:W-:Y:S01]  /*0090*/  ISETP.GE.AND P0, PT, R3, UR7, PT ;  /* 0x0000000703007c0c */ /* 0x004fe2000bf06270 */
[----:B-1----:R-:W-:-:S04]  /*00a0*/  IMAD R0, R0, UR4, R5 ;  /* 0x0000000400007c24 */ /* 0x002fc8000f8e0205 */
[----:B------:R-:W-:Y:S01]  /*00b0*/  IMAD R9, R3, UR7, R0 ;  /* 0x0000000703097c24 */ /* 0x000fe2000f8e0200 */
[----:B------:R-:W-:-:S13]  /*00c0*/  ISETP.GE.OR P0, PT, R0, UR6, P0 ;  /* 0x0000000600007c0c */ /* 0x000fda0008706670 */
[----:B------:R-:W-:Y:S05]  /*00d0*/  @P0 EXIT ;  /* 0x000000000000094d */ /* 0x000fea0003800000 */
[----:B------:R-:W0:Y:S01]  /*00e0*/  LDC.64 R2, c[0x0][0x380] ;  /* 0x0000e000ff027b82 */ /* 0x000e220000000a00 */
[----:B------:R-:W1:Y:S07]  /*00f0*/  LDCU.64 UR4, c[0x0][0x358] ;  /* 0x00006b00ff0477ac */ /* 0x000e6e0008000a00 */
[----:B------:R-:W2:Y:S08]  /*0100*/  LDC.64 R4, c[0x0][0x388] ;  /* 0x0000e200ff047b82 */ /* 0x000eb00000000a00 */
[----:B------:R-:W3:Y:S01]  /*0110*/  LDC.64 R6, c[0x0][0x390] ;  /* 0x0000e400ff067b82 */ /* 0x000ee20000000a00 */
[----:B0-----:R-:W-:-:S06]  /*0120*/  IMAD.WIDE R2, R9, 0x4, R2 ;  /* 0x0000000409027825 */ /* 0x001fcc00078e0202 */
[----:B-1----:R-:W4:Y:S01]  /*0130*/  LDG.E R2, desc[UR4][R2.64] ;  /* 0x0000000402027981 */ /* 0x002f22000c1e1900 */
[----:B--2---:R-:W-:-:S06]  /*0140*/  IMAD.WIDE R4, R9, 0x4, R4 ;  /* 0x0000000409047825 */ /* 0x004fcc00078e0204 */
[----:B------:R-:W4:Y:S01]  /*0150*/  LDG.E R5, desc[UR4][R4.64] ;  /* 0x0000000404057981 */ /* 0x000f22000c1e1900 */
[----:B---3--:R-:W-:Y:S01]  /*0160*/  IMAD.WIDE R6, R9, 0x4, R6 ;  /* 0x0000000409067825 */ /* 0x008fe200078e0206 */
[----:B----4-:R-:W-:-:S05]  /*0170*/  IADD3 R9, PT, PT, R2, R5, RZ ;  /* 0x0000000502097210 */ /* 0x010fca0007ffe0ff */
[----:B------:R-:W-:Y:S01]  /*0180*/  STG.E desc[UR4][R6.64], R9 ;  /* 0x0000000906007986 */ /* 0x000fe2000c101904 */
[----:B------:R-:W-:Y:S05]  /*0190*/  EXIT ;  /* 0x000000000000794d */ /* 0x000fea0003800000 */
.L_x_0:
[----:B------:R-:W-:-:S00]  /*01a0*/  BRA `(.L_x_0) ;  /* 0xfffffffc00fc7947 */ /* 0x000fc0000383ffff */
[----:B------:R-:W-:-:S00]  /*01b0*/  NOP ;  /* 0x0000000000007918 */ /* 0x000fc00000000000 */
        /* <DEDUP_REMOVED lines=12> */
.L_x_1:


//--------------------- .nv.shared.reserved.0     --------------------------
	.section	.nv.shared.reserved.0,"aw",@nobits
	.weak		__nv_reservedSMEM_offset_0_alias
	.size		__nv_reservedSMEM_offset_0_alias, 0, 64
	.other		__nv_reservedSMEM_offset_0_alias,@"STO_CUDA_RESERVED_SHARED STV_DEFAULT"
__nv_reservedSMEM_offset_0_alias:
	.zero		0
	.zero		64


//--------------------- .nv.constant0._Z6MatAddPiS_S_ii --------------------------
	.section	.nv.constant0._Z6MatAddPiS_S_ii,"a",@progbits
	.sectionflags	@""
	.align	4
.nv.constant0._Z6MatAddPiS_S_ii:
	.zero		928


//--------------------- SYMBOLS --------------------------

	.type		.nv.reservedSmem.offset0,@object
	.size		.nv.reservedSmem.offset0,0x4
